//
// Generated by NVIDIA NVVM Compiler
//
// Compiler Build ID: CL-36424714
// Cuda compilation tools, release 13.0, V13.0.88
// Based on NVVM 20.0.0
//

.version 9.0
.target sm_100
.address_size 64

	// .globl	_Z22t_v_alter_multispikev3PdS_PiS0_S_PKiPKdiidddi

.visible .entry _Z22t_v_alter_multispikev3PdS_PiS0_S_PKiPKdiidddi(
	.param .u64 .ptr .align 1 _Z22t_v_alter_multispikev3PdS_PiS0_S_PKiPKdiidddi_param_0,
	.param .u64 .ptr .align 1 _Z22t_v_alter_multispikev3PdS_PiS0_S_PKiPKdiidddi_param_1,
	.param .u64 .ptr .align 1 _Z22t_v_alter_multispikev3PdS_PiS0_S_PKiPKdiidddi_param_2,
	.param .u64 .ptr .align 1 _Z22t_v_alter_multispikev3PdS_PiS0_S_PKiPKdiidddi_param_3,
	.param .u64 .ptr .align 1 _Z22t_v_alter_multispikev3PdS_PiS0_S_PKiPKdiidddi_param_4,
	.param .u64 .ptr .align 1 _Z22t_v_alter_multispikev3PdS_PiS0_S_PKiPKdiidddi_param_5,
	.param .u64 .ptr .align 1 _Z22t_v_alter_multispikev3PdS_PiS0_S_PKiPKdiidddi_param_6,
	.param .u32 _Z22t_v_alter_multispikev3PdS_PiS0_S_PKiPKdiidddi_param_7,
	.param .u32 _Z22t_v_alter_multispikev3PdS_PiS0_S_PKiPKdiidddi_param_8,
	.param .f64 _Z22t_v_alter_multispikev3PdS_PiS0_S_PKiPKdiidddi_param_9,
	.param .f64 _Z22t_v_alter_multispikev3PdS_PiS0_S_PKiPKdiidddi_param_10,
	.param .f64 _Z22t_v_alter_multispikev3PdS_PiS0_S_PKiPKdiidddi_param_11,
	.param .u32 _Z22t_v_alter_multispikev3PdS_PiS0_S_PKiPKdiidddi_param_12
)
{
	.reg .pred 	%p<68>;
	.reg .b16 	%rs<31>;
	.reg .b32 	%r<76>;
	.reg .b64 	%rd<58>;
	.reg .b64 	%fd<151>;

	ld.param.u32 	%r34, [_Z22t_v_alter_multispikev3PdS_PiS0_S_PKiPKdiidddi_param_7];
	ld.param.u32 	%r36, [_Z22t_v_alter_multispikev3PdS_PiS0_S_PKiPKdiidddi_param_8];
	ld.param.f64 	%fd61, [_Z22t_v_alter_multispikev3PdS_PiS0_S_PKiPKdiidddi_param_9];
	ld.param.f64 	%fd62, [_Z22t_v_alter_multispikev3PdS_PiS0_S_PKiPKdiidddi_param_10];
	ld.param.f64 	%fd63, [_Z22t_v_alter_multispikev3PdS_PiS0_S_PKiPKdiidddi_param_11];
	ld.param.u32 	%r35, [_Z22t_v_alter_multispikev3PdS_PiS0_S_PKiPKdiidddi_param_12];
	mov.u32 	%r37, %ctaid.x;
	mov.u32 	%r38, %ntid.x;
	mov.u32 	%r39, %tid.x;
	mad.lo.s32 	%r1, %r37, %r38, %r39;
	setp.ge.s32 	%p6, %r1, %r36;
	@%p6 bra 	$L__BB0_33;
	mul.lo.s32 	%r72, %r34, %r1;
	add.s32 	%r3, %r72, %r34;
	add.s32 	%r4, %r3, -1;
	cvt.rn.f64.s32 	%fd129, %r4;
	setp.lt.s32 	%p7, %r34, 1;
	mov.b32 	%r75, 0;
	mov.f64 	%fd150, %fd129;
	@%p7 bra 	$L__BB0_29;
	add.s32 	%r62, %r72, 1;
	max.s32 	%r44, %r3, %r62;
	sub.s32 	%r6, %r44, %r72;
	setp.ge.s32 	%p10, %r62, %r3;
	mov.pred 	%p67, 0;
	mov.b32 	%r75, 0;
	mov.f64 	%fd131, 0d0000000000000000;
	mov.f64 	%fd126, 0d7FEFFFFFFFFFFFFF;
	mov.f64 	%fd128, 0dFFEFFFFFFFFFFFFF;
	mov.pred 	%p66, -1;
	mov.b16 	%rs27, 0;
	mov.b32 	%r73, 1;
	mov.f64 	%fd150, %fd129;
	mov.f64 	%fd143, %fd131;
	mov.f64 	%fd144, %fd131;
	mov.f64 	%fd145, %fd131;
	mov.f64 	%fd146, %fd131;
	@%p10 bra 	$L__BB0_21;
	and.b32  	%r46, %r6, -2;
	neg.s32 	%r61, %r46;
	mov.f64 	%fd131, 0d0000000000000000;
	mov.f64 	%fd126, 0d7FEFFFFFFFFFFFFF;
	mov.f64 	%fd128, 0dFFEFFFFFFFFFFFFF;
	mov.pred 	%p66, -1;
	mov.b16 	%rs27, 0;
	mov.b32 	%r63, 0;
	mov.f64 	%fd127, %fd129;
	mov.u32 	%r75, %r63;
	mov.f64 	%fd122, %fd131;
	mov.f64 	%fd123, %fd131;
$L__BB0_4:
	ld.param.u64 	%rd56, [_Z22t_v_alter_multispikev3PdS_PiS0_S_PKiPKdiidddi_param_6];
	ld.param.u64 	%rd50, [_Z22t_v_alter_multispikev3PdS_PiS0_S_PKiPKdiidddi_param_1];
	add.s32 	%r12, %r62, -1;
	mul.f64 	%fd71, %fd61, %fd145;
	mul.f64 	%fd72, %fd62, %fd144;
	cvta.to.global.u64 	%rd12, %rd56;
	mul.wide.s32 	%rd13, %r12, 8;
	add.s64 	%rd1, %rd12, %rd13;
	ld.global.f64 	%fd73, [%rd1];
	setp.neu.f64 	%p12, %fd73, 0d0000000000000000;
	add.f64 	%fd74, %fd71, %fd73;
	add.f64 	%fd75, %fd72, %fd73;
	selp.f64 	%fd12, %fd74, %fd71, %p12;
	selp.f64 	%fd13, %fd75, %fd72, %p12;
	mul.f64 	%fd76, %fd61, %fd143;
	add.f64 	%fd77, %fd63, %fd76;
	selp.f64 	%fd14, %fd76, %fd77, %p66;
	sub.f64 	%fd78, %fd12, %fd13;
	sub.f64 	%fd15, %fd78, %fd14;
	cvta.to.global.u64 	%rd14, %rd50;
	add.s64 	%rd2, %rd14, %rd13;
	st.global.f64 	[%rd2], %fd15;
	setp.leu.f64 	%p13, %fd15, %fd63;
	@%p13 bra 	$L__BB0_6;
	ld.param.u64 	%rd47, [_Z22t_v_alter_multispikev3PdS_PiS0_S_PKiPKdiidddi_param_0];
	cvta.to.global.u64 	%rd15, %rd47;
	mul.wide.s32 	%rd16, %r12, 8;
	add.s64 	%rd17, %rd15, %rd16;
	mov.b64 	%rd18, 4607182418800017408;
	st.global.u64 	[%rd17], %rd18;
	add.f64 	%fd131, %fd131, %fd15;
	mov.b32 	%r65, 0;
	mov.b16 	%rs27, 1;
	bra.uni 	$L__BB0_7;
$L__BB0_6:
	add.s32 	%r65, %r63, 1;
$L__BB0_7:
	setp.lt.s32 	%p14, %r65, %r35;
	setp.lt.s32 	%p15, %r12, %r4;
	and.pred  	%p16, %p14, %p15;
	and.b16  	%rs12, %rs27, 255;
	setp.ne.s16 	%p17, %rs12, 1;
	or.pred  	%p18, %p16, %p17;
	@%p18 bra 	$L__BB0_9;
	add.s32 	%r75, %r75, 1;
	setp.lt.f64 	%p19, %fd131, %fd126;
	sub.s32 	%r48, %r62, %r65;
	add.s32 	%r49, %r48, -2;
	cvt.rn.f64.s32 	%fd80, %r49;
	selp.f64 	%fd126, %fd131, %fd126, %p19;
	selp.f64 	%fd127, %fd80, %fd127, %p19;
	mov.b16 	%rs27, 0;
	mov.f64 	%fd131, 0d0000000000000000;
$L__BB0_9:
	setp.leu.f64 	%p20, %fd122, 0d0000000000000000;
	setp.leu.f64 	%p21, %fd123, %fd15;
	or.pred  	%p22, %p20, %p21;
	@%p22 bra 	$L__BB0_12;
	setp.gtu.f64 	%p23, %fd123, %fd63;
	setp.leu.f64 	%p24, %fd123, %fd128;
	or.pred  	%p25, %p23, %p24;
	and.b16  	%rs14, %rs27, 255;
	setp.ne.s16 	%p26, %rs14, 0;
	or.pred  	%p27, %p25, %p26;
	@%p27 bra 	$L__BB0_12;
	add.s32 	%r50, %r62, -2;
	cvt.rn.f64.s32 	%fd129, %r50;
	mov.f64 	%fd128, %fd15;
$L__BB0_12:
	mul.f64 	%fd81, %fd61, %fd12;
	mul.f64 	%fd82, %fd62, %fd13;
	ld.global.f64 	%fd83, [%rd1+8];
	setp.neu.f64 	%p29, %fd83, 0d0000000000000000;
	add.f64 	%fd84, %fd81, %fd83;
	add.f64 	%fd85, %fd82, %fd83;
	selp.f64 	%fd145, %fd84, %fd81, %p29;
	selp.f64 	%fd144, %fd85, %fd82, %p29;
	mul.f64 	%fd86, %fd61, %fd14;
	add.f64 	%fd87, %fd63, %fd86;
	selp.f64 	%fd143, %fd86, %fd87, %p13;
	sub.f64 	%fd88, %fd145, %fd144;
	sub.f64 	%fd146, %fd88, %fd143;
	st.global.f64 	[%rd2+8], %fd146;
	setp.leu.f64 	%p66, %fd146, %fd63;
	@%p66 bra 	$L__BB0_14;
	ld.param.u64 	%rd48, [_Z22t_v_alter_multispikev3PdS_PiS0_S_PKiPKdiidddi_param_0];
	cvta.to.global.u64 	%rd19, %rd48;
	mul.wide.s32 	%rd20, %r12, 8;
	add.s64 	%rd21, %rd19, %rd20;
	mov.b64 	%rd22, 4607182418800017408;
	st.global.u64 	[%rd21+8], %rd22;
	add.f64 	%fd131, %fd131, %fd146;
	mov.b32 	%r63, 0;
	mov.b16 	%rs27, 1;
	bra.uni 	$L__BB0_15;
$L__BB0_14:
	add.s32 	%r63, %r65, 1;
$L__BB0_15:
	setp.lt.s32 	%p30, %r63, %r35;
	setp.lt.s32 	%p31, %r62, %r4;
	and.pred  	%p32, %p30, %p31;
	and.b16  	%rs16, %rs27, 255;
	setp.ne.s16 	%p33, %rs16, 1;
	or.pred  	%p34, %p32, %p33;
	@%p34 bra 	$L__BB0_17;
	add.s32 	%r75, %r75, 1;
	setp.lt.f64 	%p35, %fd131, %fd126;
	not.b32 	%r52, %r63;
	add.s32 	%r53, %r52, %r62;
	cvt.rn.f64.s32 	%fd90, %r53;
	selp.f64 	%fd126, %fd131, %fd126, %p35;
	selp.f64 	%fd127, %fd90, %fd127, %p35;
	mov.b16 	%rs27, 0;
	mov.f64 	%fd131, 0d0000000000000000;
$L__BB0_17:
	setp.leu.f64 	%p36, %fd15, %fd123;
	setp.leu.f64 	%p37, %fd15, %fd146;
	or.pred  	%p38, %p36, %p37;
	@%p38 bra 	$L__BB0_19;
	setp.le.f64 	%p39, %fd15, %fd63;
	setp.gt.f64 	%p40, %fd15, %fd128;
	and.pred  	%p41, %p39, %p40;
	and.b16  	%rs18, %rs27, 255;
	setp.eq.s16 	%p42, %rs18, 0;
	and.pred  	%p43, %p41, %p42;
	cvt.rn.f64.s32 	%fd91, %r12;
	selp.f64 	%fd128, %fd146, %fd128, %p43;
	selp.f64 	%fd129, %fd91, %fd129, %p43;
$L__BB0_19:
	sub.f64 	%fd122, %fd146, %fd15;
	add.s32 	%r62, %r62, 2;
	add.s32 	%r61, %r61, 2;
	setp.ne.s32 	%p44, %r61, 0;
	mov.f64 	%fd123, %fd146;
	@%p44 bra 	$L__BB0_4;
	add.s32 	%r73, %r63, 1;
	setp.gt.f64 	%p67, %fd122, 0d0000000000000000;
	add.s32 	%r72, %r62, -1;
	mov.f64 	%fd150, %fd129;
	mov.f64 	%fd129, %fd127;
$L__BB0_21:
	and.b32  	%r54, %r6, 1;
	setp.eq.b32 	%p45, %r54, 1;
	not.pred 	%p46, %p45;
	@%p46 bra 	$L__BB0_29;
	ld.param.u64 	%rd57, [_Z22t_v_alter_multispikev3PdS_PiS0_S_PKiPKdiidddi_param_6];
	ld.param.u64 	%rd51, [_Z22t_v_alter_multispikev3PdS_PiS0_S_PKiPKdiidddi_param_1];
	mul.f64 	%fd92, %fd61, %fd145;
	mul.f64 	%fd93, %fd62, %fd144;
	cvta.to.global.u64 	%rd23, %rd57;
	mul.wide.s32 	%rd24, %r72, 8;
	add.s64 	%rd25, %rd23, %rd24;
	ld.global.f64 	%fd94, [%rd25];
	setp.neu.f64 	%p47, %fd94, 0d0000000000000000;
	add.f64 	%fd95, %fd92, %fd94;
	add.f64 	%fd96, %fd93, %fd94;
	selp.f64 	%fd97, %fd95, %fd92, %p47;
	selp.f64 	%fd98, %fd96, %fd93, %p47;
	mul.f64 	%fd99, %fd61, %fd143;
	add.f64 	%fd100, %fd63, %fd99;
	selp.f64 	%fd101, %fd99, %fd100, %p66;
	sub.f64 	%fd102, %fd97, %fd98;
	sub.f64 	%fd53, %fd102, %fd101;
	cvta.to.global.u64 	%rd26, %rd51;
	add.s64 	%rd27, %rd26, %rd24;
	st.global.f64 	[%rd27], %fd53;
	setp.leu.f64 	%p48, %fd53, %fd63;
	@%p48 bra 	$L__BB0_24;
	ld.param.u64 	%rd49, [_Z22t_v_alter_multispikev3PdS_PiS0_S_PKiPKdiidddi_param_0];
	cvta.to.global.u64 	%rd28, %rd49;
	add.s64 	%rd30, %rd28, %rd24;
	mov.b64 	%rd31, 4607182418800017408;
	st.global.u64 	[%rd30], %rd31;
	add.f64 	%fd131, %fd131, %fd53;
	mov.b32 	%r73, 0;
	mov.b16 	%rs27, 1;
$L__BB0_24:
	setp.lt.s32 	%p49, %r73, %r35;
	setp.lt.s32 	%p50, %r72, %r4;
	and.pred  	%p51, %p49, %p50;
	and.b16  	%rs20, %rs27, 255;
	setp.ne.s16 	%p52, %rs20, 1;
	or.pred  	%p53, %p51, %p52;
	@%p53 bra 	$L__BB0_26;
	add.s32 	%r75, %r75, 1;
	setp.lt.f64 	%p54, %fd131, %fd126;
	not.b32 	%r56, %r73;
	add.s32 	%r57, %r72, %r56;
	cvt.rn.f64.s32 	%fd103, %r57;
	selp.f64 	%fd129, %fd103, %fd129, %p54;
	mov.b16 	%rs27, 0;
$L__BB0_26:
	setp.leu.f64 	%p55, %fd146, %fd53;
	not.pred 	%p56, %p67;
	or.pred  	%p57, %p56, %p55;
	@%p57 bra 	$L__BB0_29;
	setp.gtu.f64 	%p58, %fd146, %fd63;
	setp.leu.f64 	%p59, %fd146, %fd128;
	or.pred  	%p60, %p58, %p59;
	and.b16  	%rs22, %rs27, 255;
	setp.ne.s16 	%p61, %rs22, 0;
	or.pred  	%p62, %p60, %p61;
	@%p62 bra 	$L__BB0_29;
	add.s32 	%r58, %r72, -1;
	cvt.rn.f64.s32 	%fd150, %r58;
$L__BB0_29:
	ld.param.u64 	%rd55, [_Z22t_v_alter_multispikev3PdS_PiS0_S_PKiPKdiidddi_param_5];
	ld.param.u64 	%rd54, [_Z22t_v_alter_multispikev3PdS_PiS0_S_PKiPKdiidddi_param_4];
	ld.param.u64 	%rd53, [_Z22t_v_alter_multispikev3PdS_PiS0_S_PKiPKdiidddi_param_3];
	ld.param.u64 	%rd52, [_Z22t_v_alter_multispikev3PdS_PiS0_S_PKiPKdiidddi_param_2];
	cvta.to.global.u64 	%rd3, %rd53;
	cvta.to.global.u64 	%rd4, %rd54;
	cvta.to.global.u64 	%rd32, %rd52;
	mul.wide.s32 	%rd33, %r1, 4;
	add.s64 	%rd34, %rd32, %rd33;
	st.global.u32 	[%rd34], %r75;
	cvta.to.global.u64 	%rd35, %rd55;
	add.s64 	%rd36, %rd35, %rd33;
	ld.global.u32 	%r33, [%rd36];
	setp.le.s32 	%p63, %r75, %r33;
	@%p63 bra 	$L__BB0_31;
	mul.wide.s32 	%rd42, %r1, 8;
	add.s64 	%rd43, %rd4, %rd42;
	mov.b64 	%rd44, -4616189618054758400;
	st.global.u64 	[%rd43], %rd44;
	cvt.rn.f64.s32 	%fd109, %r3;
	sub.f64 	%fd110, %fd129, %fd109;
	cvt.rn.f64.s32 	%fd111, %r34;
	add.f64 	%fd112, %fd110, %fd111;
	add.f64 	%fd113, %fd112, 0d3FF0000000000000;
	cvt.rzi.s32.f64 	%r60, %fd113;
	add.s64 	%rd46, %rd3, %rd33;
	st.global.u32 	[%rd46], %r60;
	bra.uni 	$L__BB0_33;
$L__BB0_31:
	setp.ge.s32 	%p64, %r75, %r33;
	@%p64 bra 	$L__BB0_33;
	mul.wide.s32 	%rd37, %r1, 8;
	add.s64 	%rd38, %rd4, %rd37;
	mov.b64 	%rd39, 4607182418800017408;
	st.global.u64 	[%rd38], %rd39;
	cvt.rn.f64.s32 	%fd104, %r3;
	sub.f64 	%fd105, %fd150, %fd104;
	cvt.rn.f64.s32 	%fd106, %r34;
	add.f64 	%fd107, %fd105, %fd106;
	add.f64 	%fd108, %fd107, 0d3FF0000000000000;
	cvt.rzi.s32.f64 	%r59, %fd108;
	add.s64 	%rd41, %rd3, %rd33;
	st.global.u32 	[%rd41], %r59;
$L__BB0_33:
	ret;

}


// ===== COMPILED SASS (sm_100) =====

	.target	sm_100

	.elftype	@"ET_EXEC"


//--------------------- .note.nv.tkinfo           --------------------------
	.section	.note.nv.tkinfo,"",@"SHT_NOTE"
	.sectionflags	@"SHF_NOTE_NV_TKINFO"
	.tkinfo
        /*0018*/ 	.word	0x00000002
        /*0030*/ 	.string	""
        /*0030*/ 	.string	"ptxas"
        /*0030*/ 	.string	"Cuda compilation tools, release 13.0, V13.0.88"
        /*0030*/ 	.string	"Build cuda_13.0.r13.0/compiler.36424714_0"
        /*0030*/ 	.string	"-arch sm_100 -m 64 "



//--------------------- .note.nv.cuinfo           --------------------------
	.section	.note.nv.cuinfo,"",@"SHT_NOTE"
	.sectionflags	@"SHF_NOTE_NV_CUINFO"
        /*0018*/ 	.short	0x0002
        /*001a*/ 	.short	0x0064
        /*001c*/ 	.short	0x0082
	.zero		2


//--------------------- .nv.info                  --------------------------
	.section	.nv.info,"",@"SHT_CUDA_INFO"
	.align	4


	//----- nvinfo : EIATTR_REGCOUNT
	.align		4
        /*0000*/ 	.byte	0x04, 0x2f
        /*0002*/ 	.short	(.L_1 - .L_0)
	.align		4
.L_0:
        /*0004*/ 	.word	index@(_Z22t_v_alter_multispikev3PdS_PiS0_S_PKiPKdiidddi)
        /*0008*/ 	.word	0x00000034


	//----- nvinfo : EIATTR_FRAME_SIZE
	.align		4
.L_1:
        /*000c*/ 	.byte	0x04, 0x11
        /*000e*/ 	.short	(.L_3 - .L_2)
	.align		4
.L_2:
        /*0010*/ 	.word	index@(_Z22t_v_alter_multispikev3PdS_PiS0_S_PKiPKdiidddi)
        /*0014*/ 	.word	0x00000000


	//----- nvinfo : EIATTR_MIN_STACK_SIZE
	.align		4
.L_3:
        /*0018*/ 	.byte	0x04, 0x12
        /*001a*/ 	.short	(.L_5 - .L_4)
	.align		4
.L_4:
        /*001c*/ 	.word	index@(_Z22t_v_alter_multispikev3PdS_PiS0_S_PKiPKdiidddi)
        /*0020*/ 	.word	0x00000000
.L_5:


//--------------------- .nv.compat                --------------------------
	.section	.nv.compat,"",@"SHT_CUDA_COMPAT_INFO"
	.align	4
        /*0000*/ 	.byte	0x02, 0x09, 0x00, 0x00, 0x02, 0x02, 0x01, 0x00, 0x02, 0x05, 0x05, 0x00, 0x03, 0x07, 0x01, 0x01
        /*0010*/ 	.byte	0x02, 0x03, 0x00, 0x00, 0x02, 0x06, 0x01, 0x00, 0x04, 0x0b, 0x08, 0x00, 0x01, 0x00, 0x00, 0x00
        /*0020*/ 	.byte	0x00, 0x00, 0x00, 0x00


//--------------------- .nv.info._Z22t_v_alter_multispikev3PdS_PiS0_S_PKiPKdiidddi --------------------------
	.section	.nv.info._Z22t_v_alter_multispikev3PdS_PiS0_S_PKiPKdiidddi,"",@"SHT_CUDA_INFO"
	.sectionflags	@""
	.align	4


	//----- nvinfo : EIATTR_CUDA_API_VERSION
	.align		4
        /*0000*/ 	.byte	0x04, 0x37
        /*0002*/ 	.short	(.L_7 - .L_6)
.L_6:
        /*0004*/ 	.word	0x00000082


	//----- nvinfo : EIATTR_KPARAM_INFO
	.align		4
.L_7:
        /*0008*/ 	.byte	0x04, 0x17
        /*000a*/ 	.short	(.L_9 - .L_8)
.L_8:
        /*000c*/ 	.word	0x00000000
        /*0010*/ 	.short	0x000c
        /*0012*/ 	.short	0x0058
        /*0014*/ 	.byte	0x00, 0xf0, 0x11, 0x00


	//----- nvinfo : EIATTR_KPARAM_INFO
	.align		4
.L_9:
        /*0018*/ 	.byte	0x04, 0x17
        /*001a*/ 	.short	(.L_11 - .L_10)
.L_10:
        /*001c*/ 	.word	0x00000000
        /*0020*/ 	.short	0x000b
        /*0022*/ 	.short	0x0050
        /*0024*/ 	.byte	0x00, 0xf0, 0x21, 0x00


	//----- nvinfo : EIATTR_KPARAM_INFO
	.align		4
.L_11:
        /*0028*/ 	.byte	0x04, 0x17
        /*002a*/ 	.short	(.L_13 - .L_12)
.L_12:
        /*002c*/ 	.word	0x00000000
        /*0030*/ 	.short	0x000a
        /*0032*/ 	.short	0x0048
        /*0034*/ 	.byte	0x00, 0xf0, 0x21, 0x00


	//----- nvinfo : EIATTR_KPARAM_INFO
	.align		4
.L_13:
        /*0038*/ 	.byte	0x04, 0x17
        /*003a*/ 	.short	(.L_15 - .L_14)
.L_14:
        /*003c*/ 	.word	0x00000000
        /*0040*/ 	.short	0x0009
        /*0042*/ 	.short	0x0040
        /*0044*/ 	.byte	0x00, 0xf0, 0x21, 0x00


	//----- nvinfo : EIATTR_KPARAM_INFO
	.align		4
.L_15:
        /*0048*/ 	.byte	0x04, 0x17
        /*004a*/ 	.short	(.L_17 - .L_16)
.L_16:
        /*004c*/ 	.word	0x00000000
        /*0050*/ 	.short	0x0008
        /*0052*/ 	.short	0x003c
        /*0054*/ 	.byte	0x00, 0xf0, 0x11, 0x00


	//----- nvinfo : EIATTR_KPARAM_INFO
	.align		4
.L_17:
        /*0058*/ 	.byte	0x04, 0x17
        /*005a*/ 	.short	(.L_19 - .L_18)
.L_18:
        /*005c*/ 	.word	0x00000000
        /*0060*/ 	.short	0x0007
        /*0062*/ 	.short	0x0038
        /*0064*/ 	.byte	0x00, 0xf0, 0x11, 0x00


	//----- nvinfo : EIATTR_KPARAM_INFO
	.align		4
.L_19:
        /*0068*/ 	.byte	0x04, 0x17
        /*006a*/ 	.short	(.L_21 - .L_20)
.L_20:
        /*006c*/ 	.word	0x00000000
        /*0070*/ 	.short	0x0006
        /*0072*/ 	.short	0x0030
        /*0074*/ 	.byte	0x00, 0xf5, 0x21, 0x00


	//----- nvinfo : EIATTR_KPARAM_INFO
	.align		4
.L_21:
        /*0078*/ 	.byte	0x04, 0x17
        /*007a*/ 	.short	(.L_23 - .L_22)
.L_22:
        /*007c*/ 	.word	0x00000000
        /*0080*/ 	.short	0x0005
        /*0082*/ 	.short	0x0028
        /*0084*/ 	.byte	0x00, 0xf5, 0x21, 0x00


	//----- nvinfo : EIATTR_KPARAM_INFO
	.align		4
.L_23:
        /*0088*/ 	.byte	0x04, 0x17
        /*008a*/ 	.short	(.L_25 - .L_24)
.L_24:
        /*008c*/ 	.word	0x00000000
        /*0090*/ 	.short	0x0004
        /*0092*/ 	.short	0x0020
        /*0094*/ 	.byte	0x00, 0xf5, 0x21, 0x00


	//----- nvinfo : EIATTR_KPARAM_INFO
	.align		4
.L_25:
        /*0098*/ 	.byte	0x04, 0x17
        /*009a*/ 	.short	(.L_27 - .L_26)
.L_26:
        /*009c*/ 	.word	0x00000000
        /*00a0*/ 	.short	0x0003
        /*00a2*/ 	.short	0x0018
        /*00a4*/ 	.byte	0x00, 0xf5, 0x21, 0x00


	//----- nvinfo : EIATTR_KPARAM_INFO
	.align		4
.L_27:
        /*00a8*/ 	.byte	0x04, 0x17
        /*00aa*/ 	.short	(.L_29 - .L_28)
.L_28:
        /*00ac*/ 	.word	0x00000000
        /*00b0*/ 	.short	0x0002
        /*00b2*/ 	.short	0x0010
        /*00b4*/ 	.byte	0x00, 0xf5, 0x21, 0x00


	//----- nvinfo : EIATTR_KPARAM_INFO
	.align		4
.L_29:
        /*00b8*/ 	.byte	0x04, 0x17
        /*00ba*/ 	.short	(.L_31 - .L_30)
.L_30:
        /*00bc*/ 	.word	0x00000000
        /*00c0*/ 	.short	0x0001
        /*00c2*/ 	.short	0x0008
        /*00c4*/ 	.byte	0x00, 0xf5, 0x21, 0x00


	//----- nvinfo : EIATTR_KPARAM_INFO
	.align		4
.L_31:
        /*00c8*/ 	.byte	0x04, 0x17
        /*00ca*/ 	.short	(.L_33 - .L_32)
.L_32:
        /*00cc*/ 	.word	0x00000000
        /*00d0*/ 	.short	0x0000
        /*00d2*/ 	.short	0x0000
        /*00d4*/ 	.byte	0x00, 0xf5, 0x21, 0x00


	//----- nvinfo : EIATTR_SPARSE_MMA_MASK
	.align		4
.L_33:
        /*00d8*/ 	.byte	0x03, 0x50
        /*00da*/ 	.short	0x0000


	//----- nvinfo : EIATTR_MAXREG_COUNT
	.align		4
        /*00dc*/ 	.byte	0x03, 0x1b
        /*00de*/ 	.short	0x00ff


	//----- nvinfo : EIATTR_MERCURY_ISA_VERSION
	.align		4
        /*00e0*/ 	.byte	0x03, 0x5f
        /*00e2*/ 	.short	0x0101


	//----- nvinfo : EIATTR_VRC_CTA_INIT_COUNT
	.align		4
        /*00e4*/ 	.byte	0x02, 0x4a
	.zero		1
	.zero		1


	//----- nvinfo : EIATTR_EXIT_INSTR_OFFSETS
	.align		4
        /*00e8*/ 	.byte	0x04, 0x1c
        /*00ea*/ 	.short	(.L_35 - .L_34)


	//   ....[0]....
.L_34:
        /*00ec*/ 	.word	0x00000070


	//   ....[1]....
        /*00f0*/ 	.word	0x000011c0


	//   ....[2]....
        /*00f4*/ 	.word	0x000011e0


	//   ....[3]....
        /*00f8*/ 	.word	0x000012e0


	//----- nvinfo : EIATTR_CRS_STACK_SIZE
	.align		4
.L_35:
        /*00fc*/ 	.byte	0x04, 0x1e
        /*00fe*/ 	.short	(.L_37 - .L_36)
.L_36:
        /*0100*/ 	.word	0x00000000


	//----- nvinfo : EIATTR_CBANK_PARAM_SIZE
	.align		4
.L_37:
        /*0104*/ 	.byte	0x03, 0x19
        /*0106*/ 	.short	0x005c


	//----- nvinfo : EIATTR_PARAM_CBANK
	.align		4
        /*0108*/ 	.byte	0x04, 0x0a
        /*010a*/ 	.short	(.L_39 - .L_38)
	.align		4
.L_38:
        /*010c*/ 	.word	index@(.nv.constant0._Z22t_v_alter_multispikev3PdS_PiS0_S_PKiPKdiidddi)
        /*0110*/ 	.short	0x0380
        /*0112*/ 	.short	0x005c


	//----- nvinfo : EIATTR_SW_WAR
	.align		4
.L_39:
        /*0114*/ 	.byte	0x04, 0x36
        /*0116*/ 	.short	(.L_41 - .L_40)
.L_40:
        /*0118*/ 	.word	0x00000008
.L_41:


//--------------------- .nv.callgraph             --------------------------
	.section	.nv.callgraph,"",@"SHT_CUDA_CALLGRAPH"
	.align	4
	.sectionentsize	8
	.align		4
        /*0000*/ 	.word	0x00000000
	.align		4
        /*0004*/ 	.word	0xffffffff
	.align		4
        /*0008*/ 	.word	0x00000000
	.align		4
        /*000c*/ 	.word	0xfffffffe
	.align		4
        /*0010*/ 	.word	0x00000000
	.align		4
        /*0014*/ 	.word	0xfffffffd
	.align		4
        /*0018*/ 	.word	0x00000000
	.align		4
        /*001c*/ 	.word	0xfffffffc


//--------------------- .text._Z22t_v_alter_multispikev3PdS_PiS0_S_PKiPKdiidddi --------------------------
	.section	.text._Z22t_v_alter_multispikev3PdS_PiS0_S_PKiPKdiidddi,"ax",@progbits
	.align	128
        .global         _Z22t_v_alter_multispikev3PdS_PiS0_S_PKiPKdiidddi
        .type           _Z22t_v_alter_multispikev3PdS_PiS0_S_PKiPKdiidddi,@function
        .size           _Z22t_v_alter_multispikev3PdS_PiS0_S_PKiPKdiidddi,(.L_x_14 - _Z22t_v_alter_multispikev3PdS_PiS0_S_PKiPKdiidddi)
        .other          _Z22t_v_alter_multispikev3PdS_PiS0_S_PKiPKdiidddi,@"STO_CUDA_ENTRY STV_DEFAULT"
_Z22t_v_alter_multispikev3PdS_PiS0_S_PKiPKdiidddi:
.text._Z22t_v_alter_multispikev3PdS_PiS0_S_PKiPKdiidddi:
[----:B------:R-:W-:Y:S01]  /*0000*/  LDC R1, c[0x0][0x37c] ;  /* 0x0000df00ff017b82 */ /* 0x000fe20000000800 */
[----:B------:R-:W0:Y:S07]  /*0010*/  S2R R3, SR_TID.X ;  /* 0x0000000000037919 */ /* 0x000e2e0000002100 */
[----:B------:R-:W0:Y:S01]  /*0020*/  S2UR UR4, SR_CTAID.X ;  /* 0x00000000000479c3 */ /* 0x000e220000002500 */
[----:B------:R-:W1:Y:S07]  /*0030*/  LDCU UR5, c[0x0][0x3bc] ;  /* 0x00007780ff0577ac */ /* 0x000e6e0008000800 */
[----:B------:R-:W0:Y:S02]  /*0040*/  LDC R0, c[0x0][0x360] ;  /* 0x0000d800ff007b82 */ /* 0x000e240000000800 */
[----:B0-----:R-:W-:-:S05]  /*0050*/  IMAD R0, R0, UR4, R3 ;  /* 0x0000000400007c24 */ /* 0x001fca000f8e0203 */
[----:B-1----:R-:W-:-:S13]  /*0060*/  ISETP.GE.AND P0, PT, R0, UR5, PT ;  /* 0x0000000500007c0c */ /* 0x002fda000bf06270 */
[----:B------:R-:W-:Y:S05]  /*0070*/  @P0 EXIT ;  /* 0x000000000000094d */ /* 0x000fea0003800000 */
[----:B------:R-:W0:Y:S01]  /*0080*/  LDCU UR6, c[0x0][0x3b8] ;  /* 0x00007700ff0677ac */ /* 0x000e220008000800 */
[----:B------:R-:W-:Y:S01]  /*0090*/  IMAD.MOV.U32 R4, RZ, RZ, RZ ;  /* 0x000000ffff047224 */ /* 0x000fe200078e00ff */
[----:B------:R-:W1:Y:S01]  /*00a0*/  LDCU.64 UR4, c[0x0][0x358] ;  /* 0x00006b00ff0477ac */ /* 0x000e620008000a00 */
[----:B0-----:R-:W-:Y:S01]  /*00b0*/  IMAD R6, R0, UR6, RZ ;  /* 0x0000000600067c24 */ /* 0x001fe2000f8e02ff */
[----:B------:R-:W-:-:S03]  /*00c0*/  UISETP.GE.AND UP0, UPT, UR6, 0x1, UPT ;  /* 0x000000010600788c */ /* 0x000fc6000bf06270 */
[----:B------:R-:W-:-:S04]  /*00d0*/  VIADD R2, R6, UR6 ;  /* 0x0000000606027c36 */ /* 0x000fc80008000000 */
[----:B------:R-:W-:-:S04]  /*00e0*/  VIADD R3, R2, 0xffffffff ;  /* 0xffffffff02037836 */ /* 0x000fc80000000000 */
[----:B------:R-:W0:Y:S02]  /*00f0*/  I2F.F64 R10, R3 ;  /* 0x00000003000a7312 */ /* 0x000e240000201c00 */
[----:B0-----:R-:W-:Y:S02]  /*0100*/  IMAD.MOV.U32 R8, RZ, RZ, R10 ;  /* 0x000000ffff087224 */ /* 0x001fe400078e000a */
[----:B------:R-:W-:Y:S01]  /*0110*/  IMAD.MOV.U32 R9, RZ, RZ, R11 ;  /* 0x000000ffff097224 */ /* 0x000fe200078e000b */
[----:B-1----:R-:W-:Y:S06]  /*0120*/  BRA.U !UP0, `(.L_x_0) ;  /* 0x0000000d08c87547 */ /* 0x002fec000b800000 */
[----:B------:R-:W-:Y:S01]  /*0130*/  VIADD R23, R6, 0x1 ;  /* 0x0000000106177836 */ /* 0x000fe20000000000 */
[----:B------:R-:W-:Y:S01]  /*0140*/  BSSY.RECONVERGENT B1, `(.L_x_1) ;  /* 0x00000b2000017945 */ /* 0x000fe20003800200 */
[----:B------:R-:W-:Y:S01]  /*0150*/  PLOP3.LUT P1, PT, PT, PT, PT, 0x8, 0x80 ;  /* 0x000000000080781c */ /* 0x000fe20003f2e170 */
[----:B------:R-:W-:Y:S01]  /*0160*/  IMAD.MOV.U32 R4, RZ, RZ, RZ ;  /* 0x000000ffff047224 */ /* 0x000fe200078e00ff */
[----:B------:R-:W-:Y:S01]  /*0170*/  PLOP3.LUT P0, PT, PT, PT, PT, 0x80, 0x8 ;  /* 0x000000000008781c */ /* 0x000fe20003f0f070 */
[----:B------:R-:W-:Y:S01]  /*0180*/  IMAD.MOV.U32 R22, RZ, RZ, 0x1 ;  /* 0x00000001ff167424 */ /* 0x000fe200078e00ff */
[----:B------:R-:W-:Y:S02]  /*0190*/  ISETP.GE.AND P2, PT, R23, R2, PT ;  /* 0x000000021700720c */ /* 0x000fe40003f46270 */
[----:B------:R-:W-:Y:S02]  /*01a0*/  CS2R R12, SRZ ;  /* 0x00000000000c7805 */ /* 0x000fe4000001ff00 */
[----:B------:R-:W-:Y:S01]  /*01b0*/  VIMNMX R7, PT, PT, R2, R23, !PT ;  /* 0x0000001702077248 */ /* 0x000fe20007fe0100 */
[----:B------:R-:W-:Y:S01]  /*01c0*/  IMAD.MOV.U32 R14, RZ, RZ, -0x1 ;  /* 0xffffffffff0e7424 */ /* 0x000fe200078e00ff */
[----:B------:R-:W-:Y:S01]  /*01d0*/  PRMT R5, RZ, 0x7610, R5 ;  /* 0x00007610ff057816 */ /* 0x000fe20000000005 */
[----:B------:R-:W-:Y:S01]  /*01e0*/  IMAD.MOV.U32 R15, RZ, RZ, 0x7fefffff ;  /* 0x7fefffffff0f7424 */ /* 0x000fe200078e00ff */
[----:B------:R-:W-:Y:S01]  /*01f0*/  CS2R R18, SRZ ;  /* 0x0000000000127805 */ /* 0x000fe2000001ff00 */
[----:B------:R-:W-:Y:S01]  /*0200*/  IMAD.MOV.U32 R16, RZ, RZ, -0x1 ;  /* 0xffffffffff107424 */ /* 0x000fe200078e00ff */
[----:B------:R-:W-:Y:S01]  /*0210*/  CS2R R36, SRZ ;  /* 0x0000000000247805 */ /* 0x000fe2000001ff00 */
[----:B------:R-:W-:Y:S01]  /*0220*/  IMAD.MOV.U32 R17, RZ, RZ, -0x100001 ;  /* 0xffefffffff117424 */ /* 0x000fe200078e00ff */
[----:B------:R-:W-:Y:S01]  /*0230*/  CS2R R38, SRZ ;  /* 0x0000000000267805 */ /* 0x000fe2000001ff00 */
[----:B------:R-:W-:Y:S01]  /*0240*/  IMAD.MOV.U32 R8, RZ, RZ, R10 ;  /* 0x000000ffff087224 */ /* 0x000fe200078e000a */
[----:B------:R-:W-:Y:S01]  /*0250*/  CS2R R20, SRZ ;  /* 0x0000000000147805 */ /* 0x000fe2000001ff00 */
[----:B------:R-:W-:-:S02]  /*0260*/  IMAD.MOV.U32 R9, RZ, RZ, R11 ;  /* 0x000000ffff097224 */ /* 0x000fc400078e000b */
[----:B------:R-:W-:Y:S01]  /*0270*/  IMAD.IADD R7, R7, 0x1, -R6 ;  /* 0x0000000107077824 */ /* 0x000fe200078e0a06 */
[----:B------:R-:W-:Y:S06]  /*0280*/  @P2 BRA `(.L_x_2) ;  /* 0x0000000800742947 */ /* 0x000fec0003800000 */
[----:B------:R-:W-:Y:S01]  /*0290*/  LOP3.LUT R9, R7, 0xfffffffe, RZ, 0xc0, !PT ;  /* 0xfffffffe07097812 */ /* 0x000fe200078ec0ff */
[----:B------:R-:W-:Y:S01]  /*02a0*/  BSSY.RECONVERGENT B0, `(.L_x_3) ;  /* 0x0000094000007945 */ /* 0x000fe20003800200 */
[----:B------:R-:W-:Y:S01]  /*02b0*/  IMAD.MOV.U32 R8, RZ, RZ, R23 ;  /* 0x000000ffff087224 */ /* 0x000fe200078e0017 */
[----:B------:R-:W-:Y:S01]  /*02c0*/  PLOP3.LUT P0, PT, PT, PT, PT, 0x80, 0x8 ;  /* 0x000000000008781c */ /* 0x000fe20003f0f070 */
[----:B------:R-:W-:Y:S01]  /*02d0*/  IMAD.MOV.U32 R6, RZ, RZ, RZ ;  /* 0x000000ffff067224 */ /* 0x000fe200078e00ff */
[----:B------:R-:W-:Y:S01]  /*02e0*/  PRMT R5, RZ, 0x7610, R5 ;  /* 0x00007610ff057816 */ /* 0x000fe20000000005 */
[----:B------:R-:W-:Y:S01]  /*02f0*/  IMAD.MOV.U32 R4, RZ, RZ, RZ ;  /* 0x000000ffff047224 */ /* 0x000fe200078e00ff */
[----:B------:R-:W-:Y:S01]  /*0300*/  CS2R R12, SRZ ;  /* 0x00000000000c7805 */ /* 0x000fe2000001ff00 */
[----:B------:R-:W-:Y:S01]  /*0310*/  IMAD.MOV.U32 R14, RZ, RZ, -0x1 ;  /* 0xffffffffff0e7424 */ /* 0x000fe200078e00ff */
[----:B------:R-:W-:Y:S01]  /*0320*/  CS2R R34, SRZ ;  /* 0x0000000000227805 */ /* 0x000fe2000001ff00 */
[----:B------:R-:W-:Y:S01]  /*0330*/  IMAD.MOV.U32 R15, RZ, RZ, 0x7fefffff ;  /* 0x7fefffffff0f7424 */ /* 0x000fe200078e00ff */
[----:B------:R-:W-:Y:S01]  /*0340*/  CS2R R26, SRZ ;  /* 0x00000000001a7805 */ /* 0x000fe2000001ff00 */
[----:B------:R-:W-:-:S02]  /*0350*/  IMAD.MOV.U32 R16, RZ, RZ, -0x1 ;  /* 0xffffffffff107424 */ /* 0x000fc400078e00ff */
[----:B------:R-:W-:Y:S02]  /*0360*/  IMAD.MOV.U32 R17, RZ, RZ, -0x100001 ;  /* 0xffefffffff117424 */ /* 0x000fe400078e00ff */
[----:B------:R-:W-:Y:S02]  /*0370*/  IMAD.MOV.U32 R24, RZ, RZ, R10 ;  /* 0x000000ffff187224 */ /* 0x000fe400078e000a */
[----:B------:R-:W-:Y:S02]  /*0380*/  IMAD.MOV.U32 R25, RZ, RZ, R11 ;  /* 0x000000ffff197224 */ /* 0x000fe400078e000b */
[----:B------:R-:W-:-:S07]  /*0390*/  IMAD.MOV R9, RZ, RZ, -R9 ;  /* 0x000000ffff097224 */ /* 0x000fce00078e0a09 */
.L_x_10:
[----:B------:R-:W0:Y:S01]  /*03a0*/  LDC.64 R40, c[0x0][0x3b0] ;  /* 0x0000ec00ff287b82 */ /* 0x000e220000000a00 */
[----:B------:R-:W-:-:S07]  /*03b0*/  VIADD R47, R8, 0xffffffff ;  /* 0xffffffff082f7836 */ /* 0x000fce0000000000 */
[----:B------:R-:W1:Y:S08]  /*03c0*/  LDC.64 R20, c[0x0][0x3c0] ;  /* 0x0000f000ff147b82 */ /* 0x000e700000000a00 */
[----:B------:R-:W2:Y:S01]  /*03d0*/  LDC.64 R22, c[0x0][0x3c8] ;  /* 0x0000f200ff167b82 */ /* 0x000ea20000000a00 */
[----:B0-----:R-:W-:-:S07]  /*03e0*/  IMAD.WIDE R40, R47, 0x8, R40 ;  /* 0x000000082f287825 */ /* 0x001fce00078e0228 */
[----:B------:R-:W0:Y:S01]  /*03f0*/  LDC.64 R28, c[0x0][0x3d0] ;  /* 0x0000f400ff1c7b82 */ /* 0x000e220000000a00 */
[----:B------:R-:W3:Y:S01]  /*0400*/  LDG.E.64 R32, desc[UR4][R40.64] ;  /* 0x0000000428207981 */ /* 0x000ee2000c1e1b00 */
[-C--:B-1----:R-:W-:Y:S02]  /*0410*/  DMUL R42, R38, R20.reuse ;  /* 0x00000014262a7228 */ /* 0x082fe40000000000 */
[----:B------:R-:W-:Y:S02]  /*0420*/  DMUL R30, R18, R20 ;  /* 0x00000014121e7228 */ /* 0x000fe40000000000 */
[----:B--2---:R-:W-:-:S04]  /*0430*/  DMUL R36, R36, R22 ;  /* 0x0000001624247228 */ /* 0x004fc80000000000 */
[----:B---3--:R-:W-:-:S04]  /*0440*/  DADD R18, R42, R32 ;  /* 0x000000002a127229 */ /* 0x008fc80000000020 */
[----:B------:R-:W-:Y:S02]  /*0450*/  DADD R38, R36, R32 ;  /* 0x0000000024267229 */ /* 0x000fe40000000020 */
[----:B------:R-:W-:Y:S02]  /*0460*/  DSETP.NEU.AND P1, PT, R32, RZ, PT ;  /* 0x000000ff2000722a */ /* 0x000fe40003f2d000 */
[----:B0-----:R-:W-:-:S04]  /*0470*/  DADD R32, R30, R28 ;  /* 0x000000001e207229 */ /* 0x001fc8000000001c */
[----:B------:R-:W-:Y:S02]  /*0480*/  FSEL R18, R18, R42, P1 ;  /* 0x0000002a12127208 */ /* 0x000fe40000800000 */
[----:B------:R-:W-:Y:S02]  /*0490*/  FSEL R19, R19, R43, P1 ;  /* 0x0000002b13137208 */ /* 0x000fe40000800000 */
[----:B------:R-:W-:Y:S02]  /*04a0*/  FSEL R38, R38, R36, P1 ;  /* 0x0000002426267208 */ /* 0x000fe40000800000 */
[----:B------:R-:W-:Y:S02]  /*04b0*/  FSEL R39, R39, R37, P1 ;  /* 0x0000002527277208 */ /* 0x000fe40000800000 */
[----:B------:R-:W-:Y:S02]  /*04c0*/  FSEL R36, R30, R32, P0 ;  /* 0x000000201e247208 */ /* 0x000fe40000000000 */
[----:B------:R-:W-:-:S02]  /*04d0*/  FSEL R37, R31, R33, P0 ;  /* 0x000000211f257208 */ /* 0x000fc40000000000 */
[----:B------:R-:W-:Y:S01]  /*04e0*/  DADD R42, R18, -R38 ;  /* 0x00000000122a7229 */ /* 0x000fe20000000826 */
[----:B------:R-:W0:Y:S07]  /*04f0*/  LDC.64 R32, c[0x0][0x388] ;  /* 0x0000e200ff207b82 */ /* 0x000e2e0000000a00 */
[----:B------:R-:W-:-:S08]  /*0500*/  DADD R30, -R36, R42 ;  /* 0x00000000241e7229 */ /* 0x000fd0000000012a */
[----:B------:R-:W-:Y:S01]  /*0510*/  DSETP.GT.AND P4, PT, R30, R28, PT ;  /* 0x0000001c1e00722a */ /* 0x000fe20003f84000 */
[----:B0-----:R-:W-:-:S13]  /*0520*/  IMAD.WIDE R32, R47, 0x8, R32 ;  /* 0x000000082f207825 */ /* 0x001fda00078e0220 */
[----:B------:R-:W0:Y:S01]  /*0530*/  @P4 LDC.64 R44, c[0x0][0x380] ;  /* 0x0000e000ff2c4b82 */ /* 0x000e220000000a00 */
[----:B------:R-:W-:Y:S01]  /*0540*/  @P4 IMAD.MOV.U32 R42, RZ, RZ, 0x0 ;  /* 0x00000000ff2a4424 */ /* 0x000fe200078e00ff */
[----:B------:R1:W-:Y:S01]  /*0550*/  STG.E.64 desc[UR4][R32.64], R30 ;  /* 0x0000001e20007986 */ /* 0x0003e2000c101b04 */
[----:B------:R-:W-:Y:S02]  /*0560*/  @P4 IMAD.MOV.U32 R43, RZ, RZ, 0x3ff00000 ;  /* 0x3ff00000ff2b4424 */ /* 0x000fe400078e00ff */
[----:B0-----:R-:W-:-:S05]  /*0570*/  @P4 IMAD.WIDE R44, R47, 0x8, R44 ;  /* 0x000000082f2c4825 */ /* 0x001fca00078e022c */
[----:B------:R1:W-:Y:S04]  /*0580*/  @P4 STG.E.64 desc[UR4][R44.64], R42 ;  /* 0x0000002a2c004986 */ /* 0x0003e8000c101b04 */
[----:B------:R-:W2:Y:S01]  /*0590*/  LDG.E.64 R40, desc[UR4][R40.64+0x8] ;  /* 0x0000080428287981 */ /* 0x000ea2000c1e1b00 */
[----:B------:R-:W-:Y:S01]  /*05a0*/  DMUL R18, R18, R20 ;  /* 0x0000001412127228 */ /* 0x000fe20000000000 */
[----:B------:R-:W-:Y:S01]  /*05b0*/  ISETP.GE.AND P2, PT, R47, R3, PT ;  /* 0x000000032f00720c */ /* 0x000fe20003f46270 */
[----:B------:R-:W-:Y:S01]  /*05c0*/  DMUL R22, R38, R22 ;  /* 0x0000001626167228 */ /* 0x000fe20000000000 */
[----:B------:R-:W-:Y:S01]  /*05d0*/  BSSY.RECONVERGENT B2, `(.L_x_4) ;  /* 0x0000028000027945 */ /* 0x000fe20003800200 */
[----:B------:R-:W-:Y:S02]  /*05e0*/  DMUL R20, R36, R20 ;  /* 0x0000001424147228 */ /* 0x000fe40000000000 */
[----:B------:R-:W-:-:S02]  /*05f0*/  DSETP.GT.AND P1, PT, R26, R16, PT ;  /* 0x000000101a00722a */ /* 0x000fc40003f24000 */
[----:B------:R-:W-:-:S04]  /*0600*/  @P4 DADD R12, R12, R30 ;  /* 0x000000000c0c4229 */ /* 0x000fc8000000001e */
[--C-:B------:R-:W-:Y:S02]  /*0610*/  DADD R48, R20, R28.reuse ;  /* 0x0000000014307229 */ /* 0x100fe4000000001c */
[----:B------:R-:W-:Y:S02]  /*0620*/  DSETP.GTU.OR P1, PT, R26, R28, !P1 ;  /* 0x0000001c1a00722a */ /* 0x000fe40004f2c400 */
[--C-:B--2---:R-:W-:Y:S02]  /*0630*/  DADD R38, R18, R40.reuse ;  /* 0x0000000012267229 */ /* 0x104fe40000000028 */
[----:B------:R-:W-:Y:S02]  /*0640*/  DADD R36, R22, R40 ;  /* 0x0000000016247229 */ /* 0x000fe40000000028 */
[----:B------:R-:W-:Y:S01]  /*0650*/  DSETP.NEU.AND P0, PT, R40, RZ, PT ;  /* 0x000000ff2800722a */ /* 0x000fe20003f0d000 */
[----:B------:R-:W0:Y:S01]  /*0660*/  LDC R41, c[0x0][0x3d8] ;  /* 0x0000f600ff297b82 */ /* 0x000e220000000800 */
[----:B------:R-:W-:-:S02]  /*0670*/  @P4 IMAD.MOV.U32 R40, RZ, RZ, RZ ;  /* 0x000000ffff284224 */ /* 0x000fc400078e00ff */
[----:B------:R-:W-:Y:S02]  /*0680*/  @!P4 VIADD R40, R6, 0x1 ;  /* 0x000000010628c836 */ /* 0x000fe40000000000 */
[----:B------:R-:W-:Y:S02]  /*0690*/  FSEL R38, R38, R18, P0 ;  /* 0x0000001226267208 */ /* 0x000fe40000000000 */
[----:B------:R-:W-:Y:S02]  /*06a0*/  FSEL R39, R39, R19, P0 ;  /* 0x0000001327277208 */ /* 0x000fe40000000000 */
[----:B------:R-:W-:Y:S02]  /*06b0*/  FSEL R36, R36, R22, P0 ;  /* 0x0000001624247208 */ /* 0x000fe40000000000 */
[----:B------:R-:W-:Y:S01]  /*06c0*/  FSEL R37, R37, R23, P0 ;  /* 0x0000001725257208 */ /* 0x000fe20000000000 */
[----:B------:R-:W-:Y:S01]  /*06d0*/  DSETP.GT.AND P0, PT, R26, R30, PT ;  /* 0x0000001e1a00722a */ /* 0x000fe20003f04000 */
[----:B------:R-:W-:-:S02]  /*06e0*/  FSEL R18, R20, R48, !P4 ;  /* 0x0000003014127208 */ /* 0x000fc40006000000 */
[----:B------:R-:W-:Y:S02]  /*06f0*/  FSEL R19, R21, R49, !P4 ;  /* 0x0000003115137208 */ /* 0x000fe40006000000 */
[----:B------:R-:W-:Y:S02]  /*0700*/  DADD R22, R38, -R36 ;  /* 0x0000000026167229 */ /* 0x000fe40000000824 */
[----:B------:R-:W-:-:S06]  /*0710*/  DSETP.LEU.OR P0, PT, R34, RZ, !P0 ;  /* 0x000000ff2200722a */ /* 0x000fcc000470b400 */
[----:B------:R-:W-:Y:S01]  /*0720*/  DADD R20, -R18, R22 ;  /* 0x0000000012147229 */ /* 0x000fe20000000116 */
[----:B0-----:R-:W-:Y:S01]  /*0730*/  ISETP.LT.AND P2, PT, R40, R41, !P2 ;  /* 0x000000292800720c */ /* 0x001fe20005741270 */
[----:B------:R-:W-:-:S05]  /*0740*/  IMAD.MOV.U32 R22, RZ, RZ, 0x1 ;  /* 0x00000001ff167424 */ /* 0x000fca00078e00ff */
[----:B------:R-:W-:Y:S01]  /*0750*/  @P4 PRMT R5, R22, 0x7610, R5 ;  /* 0x0000761016054816 */ /* 0x000fe20000000005 */
[----:B------:R-:W-:-:S03]  /*0760*/  DSETP.GT.AND P3, PT, R20, R28, PT ;  /* 0x0000001c1400722a */ /* 0x000fc60003f64000 */
[----:B------:R-:W-:-:S04]  /*0770*/  LOP3.LUT R6, R5, 0xff, RZ, 0xc0, !PT ;  /* 0x000000ff05067812 */ /* 0x000fc800078ec0ff */
[----:B------:R-:W-:-:S07]  /*0780*/  ISETP.NE.OR P2, PT, R6, 0x1, P2 ;  /* 0x000000010600780c */ /* 0x000fce0001745670 */
[----:B------:R-:W0:Y:S06]  /*0790*/  @P3 LDC.64 R22, c[0x0][0x380] ;  /* 0x0000e000ff163b82 */ /* 0x000e2c0000000a00 */
[----:B-1----:R-:W-:Y:S05]  /*07a0*/  @P2 BRA `(.L_x_5) ;  /* 0x0000000000282947 */ /* 0x002fea0003800000 */
[----:B------:R-:W-:Y:S01]  /*07b0*/  IADD3 R34, PT, PT, R8, -0x2, -R40 ;  /* 0xfffffffe08227810 */ /* 0x000fe20007ffe828 */
[----:B------:R-:W-:Y:S01]  /*07c0*/  DSETP.GEU.AND P2, PT, R12, R14, PT ;  /* 0x0000000e0c00722a */ /* 0x000fe20003f4e000 */
[----:B------:R-:W-:Y:S01]  /*07d0*/  VIADD R4, R4, 0x1 ;  /* 0x0000000104047836 */ /* 0x000fe20000000000 */
[----:B------:R-:W-:-:S03]  /*07e0*/  PRMT R5, RZ, 0x7610, R5 ;  /* 0x00007610ff057816 */ /* 0x000fc60000000005 */
[----:B------:R-:W1:Y:S01]  /*07f0*/  I2F.F64 R34, R34 ;  /* 0x0000002200227312 */ /* 0x000e620000201c00 */
[----:B------:R-:W-:Y:S02]  /*0800*/  FSEL R15, R13, R15, !P2 ;  /* 0x0000000f0d0f7208 */ /* 0x000fe40005000000 */
[----:B------:R-:W-:Y:S02]  /*0810*/  FSEL R14, R12, R14, !P2 ;  /* 0x0000000e0c0e7208 */ /* 0x000fe40005000000 */
[----:B------:R-:W-:Y:S02]  /*0820*/  CS2R R12, SRZ ;  /* 0x00000000000c7805 */ /* 0x000fe4000001ff00 */
[----:B-1----:R-:W-:Y:S02]  /*0830*/  FSEL R24, R34, R24, !P2 ;  /* 0x0000001822187208 */ /* 0x002fe40005000000 */
[----:B------:R-:W-:-:S07]  /*0840*/  FSEL R25, R35, R25, !P2 ;  /* 0x0000001923197208 */ /* 0x000fce0005000000 */
.L_x_5:
[----:B------:R-:W-:Y:S05]  /*0850*/  BSYNC.RECONVERGENT B2 ;  /* 0x0000000000027941 */ /* 0x000fea0003800200 */
.L_x_4:
[----:B------:R-:W-:Y:S01]  /*0860*/  LOP3.LUT P2, RZ, R5, 0xff, RZ, 0xc0, !PT ;  /* 0x000000ff05ff7812 */ /* 0x000fe2000784c0ff */
[----:B------:R-:W-:Y:S01]  /*0870*/  IMAD.MOV.U32 R42, RZ, RZ, 0x1 ;  /* 0x00000001ff2a7424 */ /* 0x000fe200078e00ff */
[----:B------:R1:W-:Y:S01]  /*0880*/  STG.E.64 desc[UR4][R32.64+0x8], R20 ;  /* 0x0000081420007986 */ /* 0x0003e2000c101b04 */
[----:B------:R-:W-:Y:S01]  /*0890*/  @P3 IMAD.MOV.U32 R6, RZ, RZ, RZ ;  /* 0x000000ffff063224 */ /* 0x000fe200078e00ff */
[----:B------:R-:W-:Y:S01]  /*08a0*/  PLOP3.LUT P2, PT, P0, P1, P2, 0xfe, 0x0 ;  /* 0x000000000000781c */ /* 0x000fe20000743f26 */
[----:B------:R-:W-:Y:S01]  /*08b0*/  @P3 IMAD.MOV.U32 R34, RZ, RZ, 0x0 ;  /* 0x00000000ff223424 */ /* 0x000fe200078e00ff */
[----:B------:R-:W-:Y:S01]  /*08c0*/  ISETP.GE.AND P0, PT, R8, R3, PT ;  /* 0x000000030800720c */ /* 0x000fe20003f06270 */
[----:B------:R-:W-:Y:S01]  /*08d0*/  @P3 IMAD.MOV.U32 R35, RZ, RZ, 0x3ff00000 ;  /* 0x3ff00000ff233424 */ /* 0x000fe200078e00ff */
[----:B------:R-:W-:Y:S01]  /*08e0*/  @P3 PRMT R5, R42, 0x7610, R5 ;  /* 0x000076102a053816 */ /* 0x000fe20000000005 */
[----:B0-----:R-:W-:Y:S01]  /*08f0*/  @P3 IMAD.WIDE R22, R47, 0x8, R22 ;  /* 0x000000082f163825 */ /* 0x001fe200078e0216 */
[--C-:B------:R-:W-:Y:S01]  /*0900*/  DSETP.GT.AND P1, PT, R30, R20.reuse, PT ;  /* 0x000000141e00722a */ /* 0x100fe20003f24000 */
[----:B------:R-:W-:Y:S01]  /*0910*/  BSSY.RECONVERGENT B2, `(.L_x_6) ;  /* 0x0000019000027945 */ /* 0x000fe20003800200 */
[----:B------:R-:W-:Y:S01]  /*0920*/  @P3 DADD R12, R12, R20 ;  /* 0x000000000c0c3229 */ /* 0x000fe20000000014 */
[----:B------:R-:W-:Y:S01]  /*0930*/  @!P3 VIADD R6, R40, 0x1 ;  /* 0x000000012806b836 */ /* 0x000fe20000000000 */
[----:B------:R1:W-:Y:S01]  /*0940*/  @P3 STG.E.64 desc[UR4][R22.64+0x8], R34 ;  /* 0x0000082216003986 */ /* 0x0003e2000c101b04 */
[----:B------:R-:W-:Y:S01]  /*0950*/  VIADD R9, R9, 0x2 ;  /* 0x0000000209097836 */ /* 0x000fe20000000000 */
[----:B------:R-:W-:Y:S01]  /*0960*/  DSETP.LEU.OR P1, PT, R30, R26, !P1 ;  /* 0x0000001a1e00722a */ /* 0x000fe20004f2b400 */
[----:B------:R-:W-:Y:S01]  /*0970*/  @!P2 VIADD R40, R8, 0xfffffffe ;  /* 0xfffffffe0828a836 */ /* 0x000fe20000000000 */
[----:B------:R-:W-:-:S02]  /*0980*/  ISETP.LT.AND P0, PT, R6, R41, !P0 ;  /* 0x000000290600720c */ /* 0x000fc40004701270 */
[----:B------:R-:W-:Y:S01]  /*0990*/  LOP3.LUT R41, R5, 0xff, RZ, 0xc0, !PT ;  /* 0x000000ff05297812 */ /* 0x000fe200078ec0ff */
[----:B------:R1:W0:Y:S01]  /*09a0*/  @!P2 I2F.F64 R10, R40 ;  /* 0x00000028000aa312 */ /* 0x0002220000201c00 */
[----:B------:R-:W-:Y:S02]  /*09b0*/  ISETP.NE.AND P5, PT, R9, RZ, PT ;  /* 0x000000ff0900720c */ /* 0x000fe40003fa5270 */
[----:B------:R-:W-:Y:S02]  /*09c0*/  ISETP.NE.OR P4, PT, R41, 0x1, P0 ;  /* 0x000000012900780c */ /* 0x000fe40000785670 */
[----:B------:R-:W-:-:S11]  /*09d0*/  PLOP3.LUT P0, PT, P3, PT, PT, 0x8, 0x80 ;  /* 0x000000000080781c */ /* 0x000fd60001f0e170 */
[----:B01----:R-:W-:Y:S05]  /*09e0*/  @P4 BRA `(.L_x_7) ;  /* 0x00000000002c4947 */ /* 0x003fea0003800000 */
[----:B------:R-:W-:Y:S01]  /*09f0*/  LOP3.LUT R5, RZ, R6, RZ, 0x33, !PT ;  /* 0x00000006ff057212 */ /* 0x000fe200078e33ff */
[----:B------:R-:W-:Y:S01]  /*0a00*/  DSETP.GEU.AND P3, PT, R12, R14, PT ;  /* 0x0000000e0c00722a */ /* 0x000fe20003f6e000 */
[----:B------:R-:W-:-:S03]  /*0a10*/  VIADD R4, R4, 0x1 ;  /* 0x0000000104047836 */ /* 0x000fc60000000000 */
[----:B------:R-:W-:Y:S01]  /*0a20*/  IMAD.IADD R22, R5, 0x1, R8 ;  /* 0x0000000105167824 */ /* 0x000fe200078e0208 */
[----:B------:R-:W-:Y:S02]  /*0a30*/  PRMT R5, RZ, 0x7610, R5 ;  /* 0x00007610ff057816 */ /* 0x000fe40000000005 */
[----:B------:R-:W-:Y:S02]  /*0a40*/  FSEL R15, R13, R15, !P3 ;  /* 0x0000000f0d0f7208 */ /* 0x000fe40005800000 */
[----:B------:R-:W-:Y:S01]  /*0a50*/  FSEL R14, R12, R14, !P3 ;  /* 0x0000000e0c0e7208 */ /* 0x000fe20005800000 */
[----:B------:R-:W0:Y:S01]  /*0a60*/  I2F.F64 R22, R22 ;  /* 0x0000001600167312 */ /* 0x000e220000201c00 */
[----:B------:R-:W-:Y:S02]  /*0a70*/  CS2R R12, SRZ ;  /* 0x00000000000c7805 */ /* 0x000fe4000001ff00 */
[----:B0-----:R-:W-:Y:S02]  /*0a80*/  FSEL R24, R22, R24, !P3 ;  /* 0x0000001816187208 */ /* 0x001fe40005800000 */
[----:B------:R-:W-:-:S07]  /*0a90*/  FSEL R25, R23, R25, !P3 ;  /* 0x0000001917197208 */ /* 0x000fce0005800000 */
.L_x_7:
[----:B------:R-:W-:Y:S05]  /*0aa0*/  BSYNC.RECONVERGENT B2 ;  /* 0x0000000000027941 */ /* 0x000fea0003800200 */
.L_x_6:
[----:B------:R-:W-:Y:S01]  /*0ab0*/  BSSY.RECONVERGENT B2, `(.L_x_8) ;  /* 0x000000d000027945 */ /* 0x000fe20003800200 */
[----:B------:R-:W-:Y:S02]  /*0ac0*/  @!P2 IMAD.MOV.U32 R16, RZ, RZ, R30 ;  /* 0x000000ffff10a224 */ /* 0x000fe400078e001e */
[----:B------:R-:W-:Y:S01]  /*0ad0*/  @!P2 IMAD.MOV.U32 R17, RZ, RZ, R31 ;  /* 0x000000ffff11a224 */ /* 0x000fe200078e001f */
[----:B------:R-:W-:Y:S06]  /*0ae0*/  @P1 BRA `(.L_x_9) ;  /* 0x0000000000241947 */ /* 0x000fec0003800000 */
[----:B------:R-:W-:Y:S01]  /*0af0*/  DSETP.GT.AND P1, PT, R30, R16, PT ;  /* 0x000000101e00722a */ /* 0x000fe20003f24000 */
[----:B------:R-:W0:Y:S01]  /*0b00*/  I2F.F64 R22, R47 ;  /* 0x0000002f00167312 */ /* 0x000e220000201c00 */
[----:B------:R-:W-:-:S04]  /*0b10*/  LOP3.LUT P2, RZ, R5, 0xff, RZ, 0xc0, !PT ;  /* 0x000000ff05ff7812 */ /* 0x000fc8000784c0ff */
[----:B------:R-:W-:-:S06]  /*0b20*/  DSETP.LE.AND P1, PT, R30, R28, P1 ;  /* 0x0000001c1e00722a */ /* 0x000fcc0000f23000 */
[----:B------:R-:W-:-:S04]  /*0b30*/  PLOP3.LUT P1, PT, P1, P2, PT, 0x20, 0x2 ;  /* 0x000000000002781c */ /* 0x000fc80000f24470 */
[----:B0-----:R-:W-:Y:S02]  /*0b40*/  FSEL R10, R22, R10, P1 ;  /* 0x0000000a160a7208 */ /* 0x001fe40000800000 */
[----:B------:R-:W-:Y:S02]  /*0b50*/  FSEL R11, R23, R11, P1 ;  /* 0x0000000b170b7208 */ /* 0x000fe40000800000 */
[----:B------:R-:W-:Y:S02]  /*0b60*/  FSEL R17, R21, R17, P1 ;  /* 0x0000001115117208 */ /* 0x000fe40000800000 */
[----:B------:R-:W-:-:S07]  /*0b70*/  FSEL R16, R20, R16, P1 ;  /* 0x0000001014107208 */ /* 0x000fce0000800000 */
.L_x_9:
[----:B------:R-:W-:Y:S05]  /*0b80*/  BSYNC.RECONVERGENT B2 ;  /* 0x0000000000027941 */ /* 0x000fea0003800200 */
.L_x_8:
[----:B------:R-:W-:Y:S01]  /*0b90*/  DADD R34, R20, -R30 ;  /* 0x0000000014227229 */ /* 0x000fe2000000081e */
[----:B------:R-:W-:Y:S02]  /*0ba0*/  VIADD R8, R8, 0x2 ;  /* 0x0000000208087836 */ /* 0x000fe40000000000 */
[----:B------:R-:W-:Y:S02]  /*0bb0*/  IMAD.MOV.U32 R26, RZ, RZ, R20 ;  /* 0x000000ffff1a7224 */ /* 0x000fe400078e0014 */
[----:B------:R-:W-:Y:S01]  /*0bc0*/  IMAD.MOV.U32 R27, RZ, RZ, R21 ;  /* 0x000000ffff1b7224 */ /* 0x000fe200078e0015 */
[----:B------:R-:W-:Y:S06]  /*0bd0*/  @P5 BRA `(.L_x_10) ;  /* 0xfffffff400f05947 */ /* 0x000fec000383ffff */
[----:B------:R-:W-:Y:S05]  /*0be0*/  BSYNC.RECONVERGENT B0 ;  /* 0x0000000000007941 */ /* 0x000fea0003800200 */
.L_x_3:
[----:B------:R-:W-:Y:S01]  /*0bf0*/  VIADD R22, R6, 0x1 ;  /* 0x0000000106167836 */ /* 0x000fe20000000000 */
[----:B------:R-:W-:Y:S01]  /*0c00*/  DSETP.GT.AND P1, PT, R34, RZ, PT ;  /* 0x000000ff2200722a */ /* 0x000fe20003f24000 */
[----:B------:R-:W-:Y:S02]  /*0c10*/  VIADD R6, R8, 0xffffffff ;  /* 0xffffffff08067836 */ /* 0x000fe40000000000 */
[----:B------:R-:W-:Y:S02]  /*0c20*/  IMAD.MOV.U32 R8, RZ, RZ, R10 ;  /* 0x000000ffff087224 */ /* 0x000fe400078e000a */
[----:B------:R-:W-:Y:S02]  /*0c30*/  IMAD.MOV.U32 R9, RZ, RZ, R11 ;  /* 0x000000ffff097224 */ /* 0x000fe400078e000b */
[----:B------:R-:W-:Y:S02]  /*0c40*/  IMAD.MOV.U32 R10, RZ, RZ, R24 ;  /* 0x000000ffff0a7224 */ /* 0x000fe400078e0018 */
[----:B------:R-:W-:-:S07]  /*0c50*/  IMAD.MOV.U32 R11, RZ, RZ, R25 ;  /* 0x000000ffff0b7224 */ /* 0x000fce00078e0019 */
.L_x_2:
[----:B------:R-:W-:Y:S05]  /*0c60*/  BSYNC.RECONVERGENT B1 ;  /* 0x0000000000017941 */ /* 0x000fea0003800200 */
.L_x_1:
[----:B------:R-:W-:Y:S01]  /*0c70*/  LOP3.LUT R7, R7, 0x1, RZ, 0xc0, !PT ;  /* 0x0000000107077812 */ /* 0x000fe200078ec0ff */
[----:B------:R-:W-:Y:S03]  /*0c80*/  BSSY.RECONVERGENT B0, `(.L_x_0) ;  /* 0x000003c000007945 */ /* 0x000fe60003800200 */
[----:B------:R-:W-:-:S13]  /*0c90*/  ISETP.NE.U32.AND P2, PT, R7, 0x1, PT ;  /* 0x000000010700780c */ /* 0x000fda0003f45070 */
[----:B------:R-:W-:Y:S05]  /*0ca0*/  @P2 BRA `(.L_x_11) ;  /* 0x0000000000e42947 */ /* 0x000fea0003800000 */
[----:B------:R-:W0:Y:S01]  /*0cb0*/  LDC.64 R24, c[0x0][0x3b0] ;  /* 0x0000ec00ff187b82 */ /* 0x000e220000000a00 */
[----:B------:R-:W1:Y:S01]  /*0cc0*/  LDCU.128 UR8, c[0x0][0x3c0] ;  /* 0x00007800ff0877ac */ /* 0x000e620008000c00 */
[----:B------:R-:W2:Y:S01]  /*0cd0*/  LDCU.64 UR6, c[0x0][0x3d0] ;  /* 0x00007a00ff0677ac */ /* 0x000ea20008000a00 */
[----:B0-----:R-:W-:-:S06]  /*0ce0*/  IMAD.WIDE R24, R6, 0x8, R24 ;  /* 0x0000000806187825 */ /* 0x001fcc00078e0218 */
[----:B------:R-:W3:Y:S01]  /*0cf0*/  LDG.E.64 R24, desc[UR4][R24.64] ;  /* 0x0000000418187981 */ /* 0x000ee2000c1e1b00 */
[----:B-1----:R-:W-:Y:S01]  /*0d00*/  DMUL R38, R38, UR8 ;  /* 0x0000000826267c28 */ /* 0x002fe20008000000 */
[----:B------:R-:W-:Y:S01]  /*0d10*/  IMAD.MOV.U32 R7, RZ, RZ, 0x1 ;  /* 0x00000001ff077424 */ /* 0x000fe200078e00ff */
[----:B------:R-:W-:Y:S02]  /*0d20*/  DMUL R36, R36, UR10 ;  /* 0x0000000a24247c28 */ /* 0x000fe40008000000 */
[----:B------:R-:W-:Y:S01]  /*0d30*/  DMUL R28, R18, UR8 ;  /* 0x00000008121c7c28 */ /* 0x000fe20008000000 */
[----:B------:R-:W0:Y:S07]  /*0d40*/  LDCU UR8, c[0x0][0x3d8] ;  /* 0x00007b00ff0877ac */ /* 0x000e2e0008000800 */
[----:B--2---:R-:W-:-:S02]  /*0d50*/  DADD R30, R28, UR6 ;  /* 0x000000061c1e7e29 */ /* 0x004fc40008000000 */
[--C-:B---3--:R-:W-:Y:S02]  /*0d60*/  DADD R18, R38, R24.reuse ;  /* 0x0000000026127229 */ /* 0x108fe40000000018 */
[----:B------:R-:W-:Y:S02]  /*0d70*/  DADD R26, R36, R24 ;  /* 0x00000000241a7229 */ /* 0x000fe40000000018 */
[----:B------:R-:W-:-:S06]  /*0d80*/  DSETP.NEU.AND P2, PT, R24, RZ, PT ;  /* 0x000000ff1800722a */ /* 0x000fcc0003f4d000 */
[----:B------:R-:W-:Y:S02]  /*0d90*/  FSEL R18, R18, R38, P2 ;  /* 0x0000002612127208 */ /* 0x000fe40001000000 */
[----:B------:R-:W-:Y:S02]  /*0da0*/  FSEL R19, R19, R39, P2 ;  /* 0x0000002713137208 */ /* 0x000fe40001000000 */
[----:B------:R-:W-:Y:S02]  /*0db0*/  FSEL R24, R26, R36, P2 ;  /* 0x000000241a187208 */ /* 0x000fe40001000000 */
[----:B------:R-:W-:Y:S01]  /*0dc0*/  FSEL R25, R27, R37, P2 ;  /* 0x000000251b197208 */ /* 0x000fe20001000000 */
[----:B------:R-:W-:-:S05]  /*0dd0*/  DSETP.GT.AND P2, PT, R20, R16, PT ;  /* 0x000000101400722a */ /* 0x000fca0003f44000 */
[----:B------:R-:W-:Y:S01]  /*0de0*/  DADD R18, R18, -R24 ;  /* 0x0000000012127229 */ /* 0x000fe20000000818 */
[----:B------:R-:W-:Y:S01]  /*0df0*/  FSEL R24, R28, R30, P0 ;  /* 0x0000001e1c187208 */ /* 0x000fe20000000000 */
[----:B------:R-:W-:Y:S01]  /*0e00*/  DSETP.GTU.OR P2, PT, R20, UR6, !P2 ;  /* 0x0000000614007e2a */ /* 0x000fe2000d74c400 */
[----:B------:R-:W-:Y:S02]  /*0e10*/  FSEL R25, R29, R31, P0 ;  /* 0x0000001f1d197208 */ /* 0x000fe40000000000 */
[----:B------:R-:W-:-:S04]  /*0e20*/  ISETP.GE.AND P0, PT, R6, R3, PT ;  /* 0x000000030600720c */ /* 0x000fc80003f06270 */
[----:B------:R-:W-:Y:S01]  /*0e30*/  DADD R24, R18, -R24 ;  /* 0x0000000012187229 */ /* 0x000fe20000000818 */
[----:B------:R-:W1:Y:S07]  /*0e40*/  LDC.64 R18, c[0x0][0x388] ;  /* 0x0000e200ff127b82 */ /* 0x000e6e0000000a00 */
[----:B------:R-:W-:Y:S02]  /*0e50*/  DSETP.GT.AND P3, PT, R24, UR6, PT ;  /* 0x0000000618007e2a */ /* 0x000fe4000bf64000 */
[----:B------:R-:W-:Y:S01]  /*0e60*/  DSETP.LEU.OR P1, PT, R20, R24, !P1 ;  /* 0x000000181400722a */ /* 0x000fe20004f2b400 */
[----:B------:R-:W-:-:S02]  /*0e70*/  IMAD.MOV.U32 R20, RZ, RZ, R12 ;  /* 0x000000ffff147224 */ /* 0x000fc400078e000c */
[----:B------:R-:W-:-:S09]  /*0e80*/  IMAD.MOV.U32 R21, RZ, RZ, R13 ;  /* 0x000000ffff157224 */ /* 0x000fd200078e000d */
[----:B------:R-:W-:Y:S01]  /*0e90*/  @P3 IMAD.MOV.U32 R22, RZ, RZ, RZ ;  /* 0x000000ffff163224 */ /* 0x000fe200078e00ff */
[----:B------:R-:W-:Y:S01]  /*0ea0*/  @P3 PRMT R5, R7, 0x7610, R5 ;  /* 0x0000761007053816 */ /* 0x000fe20000000005 */
[----:B------:R-:W2:Y:S01]  /*0eb0*/  @P3 LDC.64 R26, c[0x0][0x380] ;  /* 0x0000e000ff1a3b82 */ /* 0x000ea20000000a00 */
[----:B------:R-:W-:Y:S01]  /*0ec0*/  @P3 IMAD.MOV.U32 R23, RZ, RZ, 0x3ff00000 ;  /* 0x3ff00000ff173424 */ /* 0x000fe200078e00ff */
[----:B------:R-:W-:Y:S01]  /*0ed0*/  @P3 DADD R20, R24, R20 ;  /* 0x0000000018143229 */ /* 0x000fe20000000014 */
[----:B0-----:R-:W-:Y:S01]  /*0ee0*/  ISETP.LT.AND P0, PT, R22, UR8, !P0 ;  /* 0x0000000816007c0c */ /* 0x001fe2000c701270 */
[----:B-1----:R-:W-:Y:S01]  /*0ef0*/  IMAD.WIDE R12, R6, 0x8, R18 ;  /* 0x00000008060c7825 */ /* 0x002fe200078e0212 */
[----:B------:R-:W-:-:S04]  /*0f00*/  LOP3.LUT R3, R5, 0xff, RZ, 0xc0, !PT ;  /* 0x000000ff05037812 */ /* 0x000fc800078ec0ff */
[----:B------:R-:W-:Y:S01]  /*0f10*/  ISETP.NE.OR P0, PT, R3, 0x1, P0 ;  /* 0x000000010300780c */ /* 0x000fe20000705670 */
[----:B------:R0:W-:-:S12]  /*0f20*/  STG.E.64 desc[UR4][R12.64], R24 ;  /* 0x000000180c007986 */ /* 0x0001d8000c101b04 */
[----:B------:R-:W-:Y:S01]  /*0f30*/  @!P0 PRMT R5, RZ, 0x7610, R5 ;  /* 0x00007610ff058816 */ /* 0x000fe20000000005 */
[----:B------:R-:W-:Y:S01]  /*0f40*/  @!P0 VIADD R4, R4, 0x1 ;  /* 0x0000000104048836 */ /* 0x000fe20000000000 */
[----:B------:R-:W-:Y:S01]  /*0f50*/  @!P0 LOP3.LUT R3, RZ, R22, RZ, 0x33, !PT ;  /* 0x00000016ff038212 */ /* 0x000fe200078e33ff */
[----:B------:R-:W-:Y:S01]  /*0f60*/  @P3 IMAD.MOV.U32 R22, RZ, RZ, 0x0 ;  /* 0x00000000ff163424 */ /* 0x000fe200078e00ff */
[----:B------:R-:W-:Y:S01]  /*0f70*/  LOP3.LUT P4, RZ, R5, 0xff, RZ, 0xc0, !PT ;  /* 0x000000ff05ff7812 */ /* 0x000fe2000788c0ff */
[----:B--2---:R-:W-:-:S03]  /*0f80*/  @P3 IMAD.WIDE R16, R6, 0x8, R26 ;  /* 0x0000000806103825 */ /* 0x004fc600078e021a */
[----:B------:R-:W-:Y:S01]  /*0f90*/  PLOP3.LUT P1, PT, P1, P2, P4, 0xfe, 0x0 ;  /* 0x000000000000781c */ /* 0x000fe20000f25f46 */
[----:B------:R-:W-:Y:S01]  /*0fa0*/  @!P0 IMAD.IADD R3, R3, 0x1, R6 ;  /* 0x0000000103038824 */ /* 0x000fe200078e0206 */
[----:B------:R0:W-:Y:S01]  /*0fb0*/  @P3 STG.E.64 desc[UR4][R16.64], R22 ;  /* 0x0000001610003986 */ /* 0x0001e2000c101b04 */
[----:B------:R-:W-:Y:S02]  /*0fc0*/  @!P0 DSETP.GEU.AND P2, PT, R20, R14, PT ;  /* 0x0000000e1400822a */ /* 0x000fe40003f4e000 */
[----:B------:R-:W1:Y:S08]  /*0fd0*/  @!P0 I2F.F64 R18, R3 ;  /* 0x0000000300128312 */ /* 0x000e700000201c00 */
[----:B------:R-:W-:-:S04]  /*0fe0*/  @!P1 VIADD R6, R6, 0xffffffff ;  /* 0xffffffff06069836 */ /* 0x000fc80000000000 */
[----:B------:R0:W2:Y:S01]  /*0ff0*/  @!P1 I2F.F64 R8, R6 ;  /* 0x0000000600089312 */ /* 0x0000a20000201c00 */
[----:B-1----:R-:W-:Y:S02]  /*1000*/  @!P0 FSEL R5, R18, R10, !P2 ;  /* 0x0000000a12058208 */ /* 0x002fe40005000000 */
[----:B------:R-:W-:-:S03]  /*1010*/  @!P0 FSEL R18, R19, R11, !P2 ;  /* 0x0000000b13128208 */ /* 0x000fc60005000000 */
[----:B------:R-:W-:Y:S02]  /*1020*/  @!P0 IMAD.MOV.U32 R10, RZ, RZ, R5 ;  /* 0x000000ffff0a8224 */ /* 0x000fe400078e0005 */
[----:B0-----:R-:W-:-:S07]  /*1030*/  @!P0 IMAD.MOV.U32 R11, RZ, RZ, R18 ;  /* 0x000000ffff0b8224 */ /* 0x001fce00078e0012 */
.L_x_11:
[----:B------:R-:W-:Y:S05]  /*1040*/  BSYNC.RECONVERGENT B0 ;  /* 0x0000000000007941 */ /* 0x000fea0003800200 */
.L_x_0:
[----:B------:R-:W0:Y:S08]  /*1050*/  LDC.64 R6, c[0x0][0x390] ;  /* 0x0000e400ff067b82 */ /* 0x000e300000000a00 */
[----:B------:R-:W1:Y:S01]  /*1060*/  LDC.64 R12, c[0x0][0x3a8] ;  /* 0x0000ea00ff0c7b82 */ /* 0x000e620000000a00 */
[----:B0-----:R-:W-:-:S05]  /*1070*/  IMAD.WIDE R6, R0, 0x4, R6 ;  /* 0x0000000400067825 */ /* 0x001fca00078e0206 */
[----:B------:R0:W-:Y:S01]  /*1080*/  STG.E desc[UR4][R6.64], R4 ;  /* 0x0000000406007986 */ /* 0x0001e2000c101904 */
[----:B-1----:R-:W-:-:S06]  /*1090*/  IMAD.WIDE R12, R0, 0x4, R12 ;  /* 0x00000004000c7825 */ /* 0x002fcc00078e020c */
[----:B------:R-:W3:Y:S02]  /*10a0*/  LDG.E R13, desc[UR4][R12.64] ;  /* 0x000000040c0d7981 */ /* 0x000ee4000c1e1900 */
[----:B---3--:R-:W-:-:S13]  /*10b0*/  ISETP.GT.AND P0, PT, R4, R13, PT ;  /* 0x0000000d0400720c */ /* 0x008fda0003f04270 */
[----:B0-----:R-:W-:Y:S05]  /*10c0*/  @!P0 BRA `(.L_x_12) ;  /* 0x0000000000408947 */ /* 0x001fea0003800000 */
[----:B------:R-:W0:Y:S01]  /*10d0*/  LDCU UR6, c[0x0][0x3b8] ;  /* 0x00007700ff0677ac */ /* 0x000e220008000800 */
[----:B------:R-:W1:Y:S01]  /*10e0*/  I2F.F64 R2, R2 ;  /* 0x0000000200027312 */ /* 0x000e620000201c00 */
[----:B--2---:R-:W2:Y:S08]  /*10f0*/  LDC.64 R8, c[0x0][0x3a0] ;  /* 0x0000e800ff087b82 */ /* 0x004eb00000000a00 */
[----:B------:R-:W3:Y:S01]  /*1100*/  LDC.64 R12, c[0x0][0x398] ;  /* 0x0000e600ff0c7b82 */ /* 0x000ee20000000a00 */
[----:B-1----:R-:W-:Y:S01]  /*1110*/  DADD R10, -R2, R10 ;  /* 0x00000000020a7229 */ /* 0x002fe2000000010a */
[----:B0-----:R-:W0:Y:S07]  /*1120*/  I2F.F64 R4, UR6 ;  /* 0x0000000600047d12 */ /* 0x001e2e0008201c00 */
[----:B0-----:R-:W-:Y:S01]  /*1130*/  DADD R4, R10, R4 ;  /* 0x000000000a047229 */ /* 0x001fe20000000004 */
[----:B------:R-:W-:-:S02]  /*1140*/  IMAD.MOV.U32 R10, RZ, RZ, 0x0 ;  /* 0x00000000ff0a7424 */ /* 0x000fc400078e00ff */
[----:B------:R-:W-:-:S05]  /*1150*/  IMAD.MOV.U32 R11, RZ, RZ, -0x40100000 ;  /* 0xbff00000ff0b7424 */ /* 0x000fca00078e00ff */
[----:B------:R-:W-:Y:S01]  /*1160*/  DADD R6, R4, 1 ;  /* 0x3ff0000004067429 */ /* 0x000fe20000000000 */
[----:B--2---:R-:W-:-:S04]  /*1170*/  IMAD.WIDE R4, R0, 0x8, R8 ;  /* 0x0000000800047825 */ /* 0x004fc800078e0208 */
[----:B---3--:R-:W-:Y:S01]  /*1180*/  IMAD.WIDE R8, R0, 0x4, R12 ;  /* 0x0000000400087825 */ /* 0x008fe200078e020c */
[----:B------:R-:W-:Y:S04]  /*1190*/  STG.E.64 desc[UR4][R4.64], R10 ;  /* 0x0000000a04007986 */ /* 0x000fe8000c101b04 */
[----:B------:R-:W0:Y:S02]  /*11a0*/  F2I.F64.TRUNC R7, R6 ;  /* 0x0000000600077311 */ /* 0x000e24000030d100 */
[----:B0-----:R-:W-:Y:S01]  /*11b0*/  STG.E desc[UR4][R8.64], R7 ;  /* 0x0000000708007986 */ /* 0x001fe2000c101904 */
[----:B------:R-:W-:Y:S05]  /*11c0*/  EXIT ;  /* 0x000000000000794d */ /* 0x000fea0003800000 */
.L_x_12:
[----:B------:R-:W-:-:S13]  /*11d0*/  ISETP.GE.AND P0, PT, R4, R13, PT ;  /* 0x0000000d0400720c */ /* 0x000fda0003f06270 */
[----:B------:R-:W-:Y:S05]  /*11e0*/  @P0 EXIT ;  /* 0x000000000000094d */ /* 0x000fea0003800000 */
[----:B------:R-:W0:Y:S01]  /*11f0*/  LDCU UR6, c[0x0][0x3b8] ;  /* 0x00007700ff0677ac */ /* 0x000e220008000800 */
[----:B------:R-:W2:Y:S01]  /*1200*/  I2F.F64 R2, R2 ;  /* 0x0000000200027312 */ /* 0x000ea20000201c00 */
[----:B------:R-:W1:Y:S08]  /*1210*/  LDC.64 R4, c[0x0][0x3a0] ;  /* 0x0000e800ff047b82 */ /* 0x000e700000000a00 */
[----:B------:R-:W3:Y:S01]  /*1220*/  LDC.64 R10, c[0x0][0x398] ;  /* 0x0000e600ff0a7b82 */ /* 0x000ee20000000a00 */
[----:B--2---:R-:W-:Y:S01]  /*1230*/  DADD R8, -R2, R8 ;  /* 0x0000000002087229 */ /* 0x004fe20000000108 */
[----:B0-----:R-:W0:Y:S01]  /*1240*/  I2F.F64 R6, UR6 ;  /* 0x0000000600067d12 */ /* 0x001e220008201c00 */
[----:B-1----:R-:W-:-:S06]  /*1250*/  IMAD.WIDE R4, R0, 0x8, R4 ;  /* 0x0000000800047825 */ /* 0x002fcc00078e0204 */
[----:B0-----:R-:W-:Y:S01]  /*1260*/  DADD R8, R6, R8 ;  /* 0x0000000006087229 */ /* 0x001fe20000000008 */
[----:B---3--:R-:W-:-:S04]  /*1270*/  IMAD.WIDE R10, R0, 0x4, R10 ;  /* 0x00000004000a7825 */ /* 0x008fc800078e020a */
[----:B------:R-:W-:Y:S02]  /*1280*/  IMAD.MOV.U32 R6, RZ, RZ, 0x0 ;  /* 0x00000000ff067424 */ /* 0x000fe400078e00ff */
[----:B------:R-:W-:Y:S01]  /*1290*/  IMAD.MOV.U32 R7, RZ, RZ, 0x3ff00000 ;  /* 0x3ff00000ff077424 */ /* 0x000fe200078e00ff */
[----:B------:R-:W-:-:S04]  /*12a0*/  DADD R8, R8, 1 ;  /* 0x3ff0000008087429 */ /* 0x000fc80000000000 */
[----:B------:R-:W-:Y:S06]  /*12b0*/  STG.E.64 desc[UR4][R4.64], R6 ;  /* 0x0000000604007986 */ /* 0x000fec000c101b04 */
[----:B------:R-:W0:Y:S02]  /*12c0*/  F2I.F64.TRUNC R9, R8 ;  /* 0x0000000800097311 */ /* 0x000e24000030d100 */
[----:B0-----:R-:W-:Y:S01]  /*12d0*/  STG.E desc[UR4][R10.64], R9 ;  /* 0x000000090a007986 */ /* 0x001fe2000c101904 */
[----:B------:R-:W-:Y:S05]  /*12e0*/  EXIT ;  /* 0x000000000000794d */ /* 0x000fea0003800000 */
.L_x_13:
[----:B------:R-:W-:-:S00]  /*12f0*/  BRA `(.L_x_13) ;  /* 0xfffffffc00fc7947 */ /* 0x000fc0000383ffff */
[----:B------:R-:W-:-:S00]  /*1300*/  NOP ;  /* 0x0000000000007918 */ /* 0x000fc00000000000 */
[----:B------:R-:W-:-:S00]  /*1310*/  NOP ;  /* 0x0000000000007918 */ /* 0x000fc00000000000 */
[----:B------:R-:W-:-:S00]  /*1320*/  NOP ;  /* 0x0000000000007918 */ /* 0x000fc00000000000 */
[----:B------:R-:W-:-:S00]  /*1330*/  NOP ;  /* 0x0000000000007918 */ /* 0x000fc00000000000 */
[----:B------:R-:W-:-:S00]  /*1340*/  NOP ;  /* 0x0000000000007918 */ /* 0x000fc00000000000 */
[----:B------:R-:W-:-:S00]  /*1350*/  NOP ;  /* 0x0000000000007918 */ /* 0x000fc00000000000 */
[----:B------:R-:W-:-:S00]  /*1360*/  NOP ;  /* 0x0000000000007918 */ /* 0x000fc00000000000 */
[----:B------:R-:W-:-:S00]  /*1370*/  NOP ;  /* 0x0000000000007918 */ /* 0x000fc00000000000 */
.L_x_14:


//--------------------- .nv.shared.reserved.0     --------------------------
	.section	.nv.shared.reserved.0,"aw",@nobits
	.weak		__nv_reservedSMEM_offset_0_alias
	.size		__nv_reservedSMEM_offset_0_alias, 0, 64
	.other		__nv_reservedSMEM_offset_0_alias,@"STO_CUDA_RESERVED_SHARED STV_DEFAULT"
__nv_reservedSMEM_offset_0_alias:
	.zero		0
	.zero		64


//--------------------- .nv.constant0._Z22t_v_alter_multispikev3PdS_PiS0_S_PKiPKdiidddi --------------------------
	.section	.nv.constant0._Z22t_v_alter_multispikev3PdS_PiS0_S_PKiPKdiidddi,"a",@progbits
	.sectionflags	@""
	.align	4
.nv.constant0._Z22t_v_alter_multispikev3PdS_PiS0_S_PKiPKdiidddi:
	.zero		988


//--------------------- SYMBOLS --------------------------

	.type		.nv.reservedSmem.offset0,@object
	.size		.nv.reservedSmem.offset0,0x4
